//
// Generated by NVIDIA NVVM Compiler
//
// Compiler Build ID: CL-36424714
// Cuda compilation tools, release 13.0, V13.0.88
// Based on NVVM 20.0.0
//

.version 9.0
.target sm_100
.address_size 64

	// .globl	_Z10helloWorldv
.extern .func  (.param .b32 func_retval0) vprintf
(
	.param .b64 vprintf_param_0,
	.param .b64 vprintf_param_1
)
;
.global .align 1 .b8 $str[31] = {72, 101, 108, 108, 111, 44, 32, 87, 111, 114, 108, 100, 33, 32, 102, 114, 111, 109, 32, 116, 104, 114, 101, 97, 100, 32, 37, 100, 32, 10};

.visible .entry _Z10helloWorldv()
{
	.local .align 8 .b8 	__local_depot0[8];
	.reg .b64 	%SP;
	.reg .b64 	%SPL;
	.reg .b32 	%r<7>;
	.reg .b64 	%rd<5>;

	mov.u64 	%SPL, __local_depot0;
	cvta.local.u64 	%SP, %SPL;
	add.u64 	%rd1, %SP, 0;
	add.u64 	%rd2, %SPL, 0;
	mov.u32 	%r1, %tid.x;
	mov.u32 	%r2, %ntid.x;
	mov.u32 	%r3, %ctaid.x;
	mad.lo.s32 	%r4, %r2, %r3, %r1;
	st.local.u32 	[%rd2], %r4;
	mov.u64 	%rd3, $str;
	cvta.global.u64 	%rd4, %rd3;
	{ // callseq 0, 0
	.param .b64 param0;
	st.param.b64 	[param0], %rd4;
	.param .b64 param1;
	st.param.b64 	[param1], %rd1;
	.param .b32 retval0;
	call.uni (retval0), 
	vprintf, 
	(
	param0, 
	param1
	);
	ld.param.b32 	%r5, [retval0];
	} // callseq 0
	ret;

}


// ===== COMPILED SASS (sm_100) =====

	.target	sm_100

	.elftype	@"ET_EXEC"


//--------------------- .note.nv.tkinfo           --------------------------
	.section	.note.nv.tkinfo,"",@"SHT_NOTE"
	.sectionflags	@"SHF_NOTE_NV_TKINFO"
	.tkinfo
        /*0018*/ 	.word	0x00000002
        /*0030*/ 	.string	""
        /*0030*/ 	.string	"ptxas"
        /*0030*/ 	.string	"Cuda compilation tools, release 13.0, V13.0.88"
        /*0030*/ 	.string	"Build cuda_13.0.r13.0/compiler.36424714_0"
        /*0030*/ 	.string	"-arch sm_100 -m 64 "



//--------------------- .note.nv.cuinfo           --------------------------
	.section	.note.nv.cuinfo,"",@"SHT_NOTE"
	.sectionflags	@"SHF_NOTE_NV_CUINFO"
        /*0018*/ 	.short	0x0002
        /*001a*/ 	.short	0x0064
        /*001c*/ 	.short	0x0082
	.zero		2


//--------------------- .nv.info                  --------------------------
	.section	.nv.info,"",@"SHT_CUDA_INFO"
	.align	4


	//----- nvinfo : EIATTR_REGCOUNT
	.align		4
        /*0000*/ 	.byte	0x04, 0x2f
        /*0002*/ 	.short	(.L_2 - .L_1)
	.align		4
.L_1:
        /*0004*/ 	.word	index@(_Z10helloWorldv)
        /*0008*/ 	.word	0x00000018


	//----- nvinfo : EIATTR_FRAME_SIZE
	.align		4
.L_2:
        /*000c*/ 	.byte	0x04, 0x11
        /*000e*/ 	.short	(.L_4 - .L_3)
	.align		4
.L_3:
        /*0010*/ 	.word	index@(_Z10helloWorldv)
        /*0014*/ 	.word	0x00000008


	//----- nvinfo : EIATTR_MIN_STACK_SIZE
	.align		4
.L_4:
        /*0018*/ 	.byte	0x04, 0x12
        /*001a*/ 	.short	(.L_6 - .L_5)
	.align		4
.L_5:
        /*001c*/ 	.word	index@(_Z10helloWorldv)
        /*0020*/ 	.word	0x00000008
.L_6:


//--------------------- .nv.compat                --------------------------
	.section	.nv.compat,"",@"SHT_CUDA_COMPAT_INFO"
	.align	4
        /*0000*/ 	.byte	0x02, 0x09, 0x00, 0x00, 0x02, 0x02, 0x01, 0x00, 0x02, 0x05, 0x05, 0x00, 0x03, 0x07, 0x01, 0x01
        /*0010*/ 	.byte	0x02, 0x03, 0x00, 0x00, 0x02, 0x06, 0x01, 0x00, 0x04, 0x0b, 0x08, 0x00, 0x09, 0x00, 0x00, 0x00
        /*0020*/ 	.byte	0x00, 0x00, 0x00, 0x00


//--------------------- .nv.info._Z10helloWorldv  --------------------------
	.section	.nv.info._Z10helloWorldv,"",@"SHT_CUDA_INFO"
	.sectionflags	@""
	.align	4


	//----- nvinfo : EIATTR_CUDA_API_VERSION
	.align		4
        /*0000*/ 	.byte	0x04, 0x37
        /*0002*/ 	.short	(.L_8 - .L_7)
.L_7:
        /*0004*/ 	.word	0x00000082


	//----- nvinfo : EIATTR_SPARSE_MMA_MASK
	.align		4
.L_8:
        /*0008*/ 	.byte	0x03, 0x50
        /*000a*/ 	.short	0x0000


	//----- nvinfo : EIATTR_MAXREG_COUNT
	.align		4
        /*000c*/ 	.byte	0x03, 0x1b
        /*000e*/ 	.short	0x00ff


	//----- nvinfo : EIATTR_EXTERNS
	.align		4
        /*0010*/ 	.byte	0x04, 0x0f
        /*0012*/ 	.short	(.L_10 - .L_9)


	//   ....[0]....
	.align		4
.L_9:
        /*0014*/ 	.word	index@(vprintf)


	//----- nvinfo : EIATTR_MERCURY_ISA_VERSION
	.align		4
.L_10:
        /*0018*/ 	.byte	0x03, 0x5f
        /*001a*/ 	.short	0x0101


	//----- nvinfo : EIATTR_VRC_CTA_INIT_COUNT
	.align		4
        /*001c*/ 	.byte	0x02, 0x4a
	.zero		1
	.zero		1


	//----- nvinfo : EIATTR_SYSCALL_OFFSETS
	.align		4
        /*0020*/ 	.byte	0x04, 0x46
        /*0022*/ 	.short	(.L_12 - .L_11)


	//   ....[0]....
.L_11:
        /*0024*/ 	.word	0x00000110


	//----- nvinfo : EIATTR_EXIT_INSTR_OFFSETS
	.align		4
.L_12:
        /*0028*/ 	.byte	0x04, 0x1c
        /*002a*/ 	.short	(.L_14 - .L_13)


	//   ....[0]....
.L_13:
        /*002c*/ 	.word	0x00000120


	//----- nvinfo : EIATTR_SW_WAR
	.align		4
.L_14:
        /*0030*/ 	.byte	0x04, 0x36
        /*0032*/ 	.short	(.L_16 - .L_15)
.L_15:
        /*0034*/ 	.word	0x00000008
.L_16:


//--------------------- .nv.callgraph             --------------------------
	.section	.nv.callgraph,"",@"SHT_CUDA_CALLGRAPH"
	.align	4
	.sectionentsize	8
	.align		4
        /*0000*/ 	.word	0x00000000
	.align		4
        /*0004*/ 	.word	0xffffffff
	.align		4
        /*0008*/ 	.word	index@(_Z10helloWorldv)
	.align		4
        /*000c*/ 	.word	index@(vprintf)
	.align		4
        /*0010*/ 	.word	0x00000000
	.align		4
        /*0014*/ 	.word	0xfffffffe
	.align		4
        /*0018*/ 	.word	0x00000000
	.align		4
        /*001c*/ 	.word	0xfffffffd
	.align		4
        /*0020*/ 	.word	0x00000000
	.align		4
        /*0024*/ 	.word	0xfffffffc


//--------------------- .nv.constant4             --------------------------
	.section	.nv.constant4,"a",@progbits
	.align	8
	.align		8
.nv.constant4:
        /*0000*/ 	.dword	vprintf
	.align		8
        /*0008*/ 	.dword	$str


//--------------------- .text._Z10helloWorldv     --------------------------
	.section	.text._Z10helloWorldv,"ax",@progbits
	.align	128
        .global         _Z10helloWorldv
        .type           _Z10helloWorldv,@function
        .size           _Z10helloWorldv,(.L_x_2 - _Z10helloWorldv)
        .other          _Z10helloWorldv,@"STO_CUDA_ENTRY STV_DEFAULT"
_Z10helloWorldv:
.text._Z10helloWorldv:
[----:B------:R-:W0:Y:S01]  /*0000*/  LDC R1, c[0x0][0x37c] ;  /* 0x0000df00ff017b82 */ /* 0x000e220000000800 */
[----:B------:R-:W1:Y:S01]  /*0010*/  S2R R0, SR_TID.X ;  /* 0x0000000000007919 */ /* 0x000e620000002100 */
[----:B------:R-:W2:Y:S01]  /*0020*/  LDCU UR5, c[0x0][0x2fc] ;  /* 0x00005f80ff0577ac */ /* 0x000ea20008000800 */
[----:B------:R-:W-:Y:S01]  /*0030*/  MOV R2, 0x0 ;  /* 0x0000000000027802 */ /* 0x000fe20000000f00 */
[----:B0-----:R-:W-:Y:S01]  /*0040*/  VIADD R1, R1, 0xfffffff8 ;  /* 0xfffffff801017836 */ /* 0x001fe20000000000 */
[----:B------:R-:W1:Y:S01]  /*0050*/  S2R R3, SR_CTAID.X ;  /* 0x0000000000037919 */ /* 0x000e620000002500 */
[----:B------:R-:W1:Y:S01]  /*0060*/  LDCU UR6, c[0x0][0x360] ;  /* 0x00006c00ff0677ac */ /* 0x000e620008000800 */
[----:B------:R-:W0:Y:S02]  /*0070*/  LDCU UR4, c[0x0][0x2f8] ;  /* 0x00005f00ff0477ac */ /* 0x000e240008000800 */
[----:B0-----:R-:W-:-:S05]  /*0080*/  IADD3 R6, P0, PT, R1, UR4, RZ ;  /* 0x0000000401067c10 */ /* 0x001fca000ff1e0ff */
[----:B--2---:R-:W-:Y:S02]  /*0090*/  IMAD.X R7, RZ, RZ, UR5, P0 ;  /* 0x00000005ff077e24 */ /* 0x004fe400080e06ff */
[----:B-1----:R-:W-:Y:S01]  /*00a0*/  IMAD R0, R3, UR6, R0 ;  /* 0x0000000603007c24 */ /* 0x002fe2000f8e0200 */
[----:B------:R-:W0:Y:S01]  /*00b0*/  LDCU.64 UR6, c[0x4][0x8] ;  /* 0x01000100ff0677ac */ /* 0x000e220008000a00 */
[----:B------:R-:W1:Y:S03]  /*00c0*/  LDC.64 R2, c[0x4][R2] ;  /* 0x0100000002027b82 */ /* 0x000e660000000a00 */
[----:B------:R2:W-:Y:S01]  /*00d0*/  STL [R1], R0 ;  /* 0x0000000001007387 */ /* 0x0005e20000100800 */
[----:B0-----:R-:W-:Y:S01]  /*00e0*/  IMAD.U32 R4, RZ, RZ, UR6 ;  /* 0x00000006ff047e24 */ /* 0x001fe2000f8e00ff */
[----:B--2---:R-:W-:-:S07]  /*00f0*/  MOV R5, UR7 ;  /* 0x0000000700057c02 */ /* 0x004fce0008000f00 */
[----:B------:R-:W-:-:S07]  /*0100*/  LEPC R20, `(.L_x_0) ;  /* 0x000000001014794e */ /* 0x000fce0000000000 */
[----:B-1----:R-:W-:Y:S05]  /*0110*/  CALL.ABS.NOINC R2 ;  /* 0x0000000002007343 */ /* 0x002fea0003c00000 */
.L_x_0:
[----:B------:R-:W-:Y:S05]  /*0120*/  EXIT ;  /* 0x000000000000794d */ /* 0x000fea0003800000 */
.L_x_1:
[----:B------:R-:W-:-:S00]  /*0130*/  BRA `(.L_x_1) ;  /* 0xfffffffc00fc7947 */ /* 0x000fc0000383ffff */
[----:B------:R-:W-:-:S00]  /*0140*/  NOP ;  /* 0x0000000000007918 */ /* 0x000fc00000000000 */
        /* <DEDUP_REMOVED lines=11> */
.L_x_2:


//--------------------- .nv.global.init           --------------------------
	.section	.nv.global.init,"aw",@progbits
.nv.global.init:
	.type		$str,@object
	.size		$str,(.L_0 - $str)
$str:
        /*0000*/ 	.byte	0x48, 0x65, 0x6c, 0x6c, 0x6f, 0x2c, 0x20, 0x57, 0x6f, 0x72, 0x6c, 0x64, 0x21, 0x20, 0x66, 0x72
        /*0010*/ 	.byte	0x6f, 0x6d, 0x20, 0x74, 0x68, 0x72, 0x65, 0x61, 0x64, 0x20, 0x25, 0x64, 0x20, 0x0a, 0x00
.L_0:


//--------------------- .nv.shared.reserved.0     --------------------------
	.section	.nv.shared.reserved.0,"aw",@nobits
	.weak		__nv_reservedSMEM_offset_0_alias
	.size		__nv_reservedSMEM_offset_0_alias, 0, 64
	.other		__nv_reservedSMEM_offset_0_alias,@"STO_CUDA_RESERVED_SHARED STV_DEFAULT"
__nv_reservedSMEM_offset_0_alias:
	.zero		0
	.zero		64


//--------------------- .nv.constant0._Z10helloWorldv --------------------------
	.section	.nv.constant0._Z10helloWorldv,"a",@progbits
	.sectionflags	@""
	.align	4
.nv.constant0._Z10helloWorldv:
	.zero		896


//--------------------- SYMBOLS --------------------------

	.type		.nv.reservedSmem.offset0,@object
	.size		.nv.reservedSmem.offset0,0x4
	.type		vprintf,@function
